//
// Generated by NVIDIA NVVM Compiler
//
// Compiler Build ID: CL-36424714
// Cuda compilation tools, release 13.0, V13.0.88
// Based on NVVM 20.0.0
//

.version 9.0
.target sm_100
.address_size 64

	// .globl	jit_scale

.visible .entry jit_scale(
	.param .u64 .ptr .align 1 jit_scale_param_0,
	.param .f32 jit_scale_param_1,
	.param .u32 jit_scale_param_2
)
{
	.reg .pred 	%p<2>;
	.reg .b32 	%r<6>;
	.reg .b32 	%f<4>;
	.reg .b64 	%rd<5>;

	ld.param.u64 	%rd1, [jit_scale_param_0];
	ld.param.f32 	%f1, [jit_scale_param_1];
	ld.param.u32 	%r2, [jit_scale_param_2];
	mov.u32 	%r3, %ctaid.x;
	mov.u32 	%r4, %ntid.x;
	mov.u32 	%r5, %tid.x;
	mad.lo.s32 	%r1, %r3, %r4, %r5;
	setp.ge.s32 	%p1, %r1, %r2;
	@%p1 bra 	$L__BB0_2;
	cvta.to.global.u64 	%rd2, %rd1;
	mul.wide.s32 	%rd3, %r1, 4;
	add.s64 	%rd4, %rd2, %rd3;
	ld.global.f32 	%f2, [%rd4];
	mul.f32 	%f3, %f1, %f2;
	st.global.f32 	[%rd4], %f3;
$L__BB0_2:
	ret;

}


// ===== COMPILED SASS (sm_100) =====

	.target	sm_100

	.elftype	@"ET_EXEC"


//--------------------- .note.nv.tkinfo           --------------------------
	.section	.note.nv.tkinfo,"",@"SHT_NOTE"
	.sectionflags	@"SHF_NOTE_NV_TKINFO"
	.tkinfo
        /*0018*/ 	.word	0x00000002
        /*0030*/ 	.string	""
        /*0030*/ 	.string	"ptxas"
        /*0030*/ 	.string	"Cuda compilation tools, release 13.0, V13.0.88"
        /*0030*/ 	.string	"Build cuda_13.0.r13.0/compiler.36424714_0"
        /*0030*/ 	.string	"-arch sm_100 -m 64 "



//--------------------- .note.nv.cuinfo           --------------------------
	.section	.note.nv.cuinfo,"",@"SHT_NOTE"
	.sectionflags	@"SHF_NOTE_NV_CUINFO"
        /*0018*/ 	.short	0x0002
        /*001a*/ 	.short	0x0064
        /*001c*/ 	.short	0x0082
	.zero		2


//--------------------- .nv.info                  --------------------------
	.section	.nv.info,"",@"SHT_CUDA_INFO"
	.align	4


	//----- nvinfo : EIATTR_REGCOUNT
	.align		4
        /*0000*/ 	.byte	0x04, 0x2f
        /*0002*/ 	.short	(.L_1 - .L_0)
	.align		4
.L_0:
        /*0004*/ 	.word	index@(jit_scale)
        /*0008*/ 	.word	0x00000008


	//----- nvinfo : EIATTR_FRAME_SIZE
	.align		4
.L_1:
        /*000c*/ 	.byte	0x04, 0x11
        /*000e*/ 	.short	(.L_3 - .L_2)
	.align		4
.L_2:
        /*0010*/ 	.word	index@(jit_scale)
        /*0014*/ 	.word	0x00000000


	//----- nvinfo : EIATTR_MIN_STACK_SIZE
	.align		4
.L_3:
        /*0018*/ 	.byte	0x04, 0x12
        /*001a*/ 	.short	(.L_5 - .L_4)
	.align		4
.L_4:
        /*001c*/ 	.word	index@(jit_scale)
        /*0020*/ 	.word	0x00000000
.L_5:


//--------------------- .nv.compat                --------------------------
	.section	.nv.compat,"",@"SHT_CUDA_COMPAT_INFO"
	.align	4
        /*0000*/ 	.byte	0x02, 0x09, 0x00, 0x00, 0x02, 0x02, 0x01, 0x00, 0x02, 0x05, 0x05, 0x00, 0x03, 0x07, 0x01, 0x01
        /*0010*/ 	.byte	0x02, 0x03, 0x00, 0x00, 0x02, 0x06, 0x01, 0x00, 0x04, 0x0b, 0x08, 0x00, 0x09, 0x00, 0x00, 0x00
        /*0020*/ 	.byte	0x00, 0x00, 0x00, 0x00


//--------------------- .nv.info.jit_scale        --------------------------
	.section	.nv.info.jit_scale,"",@"SHT_CUDA_INFO"
	.sectionflags	@""
	.align	4


	//----- nvinfo : EIATTR_CUDA_API_VERSION
	.align		4
        /*0000*/ 	.byte	0x04, 0x37
        /*0002*/ 	.short	(.L_7 - .L_6)
.L_6:
        /*0004*/ 	.word	0x00000082


	//----- nvinfo : EIATTR_KPARAM_INFO
	.align		4
.L_7:
        /*0008*/ 	.byte	0x04, 0x17
        /*000a*/ 	.short	(.L_9 - .L_8)
.L_8:
        /*000c*/ 	.word	0x00000000
        /*0010*/ 	.short	0x0002
        /*0012*/ 	.short	0x000c
        /*0014*/ 	.byte	0x00, 0xf0, 0x11, 0x00


	//----- nvinfo : EIATTR_KPARAM_INFO
	.align		4
.L_9:
        /*0018*/ 	.byte	0x04, 0x17
        /*001a*/ 	.short	(.L_11 - .L_10)
.L_10:
        /*001c*/ 	.word	0x00000000
        /*0020*/ 	.short	0x0001
        /*0022*/ 	.short	0x0008
        /*0024*/ 	.byte	0x00, 0xf0, 0x11, 0x00


	//----- nvinfo : EIATTR_KPARAM_INFO
	.align		4
.L_11:
        /*0028*/ 	.byte	0x04, 0x17
        /*002a*/ 	.short	(.L_13 - .L_12)
.L_12:
        /*002c*/ 	.word	0x00000000
        /*0030*/ 	.short	0x0000
        /*0032*/ 	.short	0x0000
        /*0034*/ 	.byte	0x00, 0xf5, 0x21, 0x00


	//----- nvinfo : EIATTR_SPARSE_MMA_MASK
	.align		4
.L_13:
        /*0038*/ 	.byte	0x03, 0x50
        /*003a*/ 	.short	0x0000


	//----- nvinfo : EIATTR_MAXREG_COUNT
	.align		4
        /*003c*/ 	.byte	0x03, 0x1b
        /*003e*/ 	.short	0x00ff


	//----- nvinfo : EIATTR_MERCURY_ISA_VERSION
	.align		4
        /*0040*/ 	.byte	0x03, 0x5f
        /*0042*/ 	.short	0x0101


	//----- nvinfo : EIATTR_VRC_CTA_INIT_COUNT
	.align		4
        /*0044*/ 	.byte	0x02, 0x4a
	.zero		1
	.zero		1


	//----- nvinfo : EIATTR_EXIT_INSTR_OFFSETS
	.align		4
        /*0048*/ 	.byte	0x04, 0x1c
        /*004a*/ 	.short	(.L_15 - .L_14)


	//   ....[0]....
.L_14:
        /*004c*/ 	.word	0x00000070


	//   ....[1]....
        /*0050*/ 	.word	0x000000f0


	//----- nvinfo : EIATTR_CBANK_PARAM_SIZE
	.align		4
.L_15:
        /*0054*/ 	.byte	0x03, 0x19
        /*0056*/ 	.short	0x0010


	//----- nvinfo : EIATTR_PARAM_CBANK
	.align		4
        /*0058*/ 	.byte	0x04, 0x0a
        /*005a*/ 	.short	(.L_17 - .L_16)
	.align		4
.L_16:
        /*005c*/ 	.word	index@(.nv.constant0.jit_scale)
        /*0060*/ 	.short	0x0380
        /*0062*/ 	.short	0x0010


	//----- nvinfo : EIATTR_SW_WAR
	.align		4
.L_17:
        /*0064*/ 	.byte	0x04, 0x36
        /*0066*/ 	.short	(.L_19 - .L_18)
.L_18:
        /*0068*/ 	.word	0x00000008
.L_19:


//--------------------- .nv.callgraph             --------------------------
	.section	.nv.callgraph,"",@"SHT_CUDA_CALLGRAPH"
	.align	4
	.sectionentsize	8
	.align		4
        /*0000*/ 	.word	0x00000000
	.align		4
        /*0004*/ 	.word	0xffffffff
	.align		4
        /*0008*/ 	.word	0x00000000
	.align		4
        /*000c*/ 	.word	0xfffffffe
	.align		4
        /*0010*/ 	.word	0x00000000
	.align		4
        /*0014*/ 	.word	0xfffffffd
	.align		4
        /*0018*/ 	.word	0x00000000
	.align		4
        /*001c*/ 	.word	0xfffffffc


//--------------------- .text.jit_scale           --------------------------
	.section	.text.jit_scale,"ax",@progbits
	.align	128
        .global         jit_scale
        .type           jit_scale,@function
        .size           jit_scale,(.L_x_1 - jit_scale)
        .other          jit_scale,@"STO_CUDA_ENTRY STV_DEFAULT"
jit_scale:
.text.jit_scale:
[----:B------:R-:W-:Y:S01]  /*0000*/  LDC R1, c[0x0][0x37c] ;  /* 0x0000df00ff017b82 */ /* 0x000fe20000000800 */
[----:B------:R-:W0:Y:S07]  /*0010*/  S2R R0, SR_TID.X ;  /* 0x0000000000007919 */ /* 0x000e2e0000002100 */
[----:B------:R-:W0:Y:S01]  /*0020*/  S2UR UR4, SR_CTAID.X ;  /* 0x00000000000479c3 */ /* 0x000e220000002500 */
[----:B------:R-:W1:Y:S07]  /*0030*/  LDCU UR5, c[0x0][0x38c] ;  /* 0x00007180ff0577ac */ /* 0x000e6e0008000800 */
[----:B------:R-:W0:Y:S02]  /*0040*/  LDC R5, c[0x0][0x360] ;  /* 0x0000d800ff057b82 */ /* 0x000e240000000800 */
[----:B0-----:R-:W-:-:S05]  /*0050*/  IMAD R5, R5, UR4, R0 ;  /* 0x0000000405057c24 */ /* 0x001fca000f8e0200 */
[----:B-1----:R-:W-:-:S13]  /*0060*/  ISETP.GE.AND P0, PT, R5, UR5, PT ;  /* 0x0000000505007c0c */ /* 0x002fda000bf06270 */
[----:B------:R-:W-:Y:S05]  /*0070*/  @P0 EXIT ;  /* 0x000000000000094d */ /* 0x000fea0003800000 */
[----:B------:R-:W0:Y:S01]  /*0080*/  LDC.64 R2, c[0x0][0x380] ;  /* 0x0000e000ff027b82 */ /* 0x000e220000000a00 */
[----:B------:R-:W1:Y:S01]  /*0090*/  LDCU.64 UR4, c[0x0][0x358] ;  /* 0x00006b00ff0477ac */ /* 0x000e620008000a00 */
[----:B------:R-:W2:Y:S01]  /*00a0*/  LDCU UR6, c[0x0][0x388] ;  /* 0x00007100ff0677ac */ /* 0x000ea20008000800 */
[----:B0-----:R-:W-:-:S05]  /*00b0*/  IMAD.WIDE R2, R5, 0x4, R2 ;  /* 0x0000000405027825 */ /* 0x001fca00078e0202 */
[----:B-1----:R-:W2:Y:S02]  /*00c0*/  LDG.E R0, desc[UR4][R2.64] ;  /* 0x0000000402007981 */ /* 0x002ea4000c1e1900 */
[----:B--2---:R-:W-:-:S05]  /*00d0*/  FMUL R5, R0, UR6 ;  /* 0x0000000600057c20 */ /* 0x004fca0008400000 */
[----:B------:R-:W-:Y:S01]  /*00e0*/  STG.E desc[UR4][R2.64], R5 ;  /* 0x0000000502007986 */ /* 0x000fe2000c101904 */
[----:B------:R-:W-:Y:S05]  /*00f0*/  EXIT ;  /* 0x000000000000794d */ /* 0x000fea0003800000 */
.L_x_0:
[----:B------:R-:W-:-:S00]  /*0100*/  BRA `(.L_x_0) ;  /* 0xfffffffc00fc7947 */ /* 0x000fc0000383ffff */
[----:B------:R-:W-:-:S00]  /*0110*/  NOP ;  /* 0x0000000000007918 */ /* 0x000fc00000000000 */
        /* <DEDUP_REMOVED lines=14> */
.L_x_1:


//--------------------- .nv.shared.reserved.0     --------------------------
	.section	.nv.shared.reserved.0,"aw",@nobits
	.weak		__nv_reservedSMEM_offset_0_alias
	.size		__nv_reservedSMEM_offset_0_alias, 0, 64
	.other		__nv_reservedSMEM_offset_0_alias,@"STO_CUDA_RESERVED_SHARED STV_DEFAULT"
__nv_reservedSMEM_offset_0_alias:
	.zero		0
	.zero		64


//--------------------- .nv.constant0.jit_scale   --------------------------
	.section	.nv.constant0.jit_scale,"a",@progbits
	.sectionflags	@""
	.align	4
.nv.constant0.jit_scale:
	.zero		912


//--------------------- SYMBOLS --------------------------

	.type		.nv.reservedSmem.offset0,@object
	.size		.nv.reservedSmem.offset0,0x4
